//
// Generated by NVIDIA NVVM Compiler
//
// Compiler Build ID: CL-36424714
// Cuda compilation tools, release 13.0, V13.0.88
// Based on NVVM 20.0.0
//

.version 9.0
.target sm_100
.address_size 64

	// .globl	_Z8test_mulILi3ELi4ELi3EEvPfS0_S0_

.visible .entry _Z8test_mulILi3ELi4ELi3EEvPfS0_S0_(
	.param .u64 .ptr .align 1 _Z8test_mulILi3ELi4ELi3EEvPfS0_S0__param_0,
	.param .u64 .ptr .align 1 _Z8test_mulILi3ELi4ELi3EEvPfS0_S0__param_1,
	.param .u64 .ptr .align 1 _Z8test_mulILi3ELi4ELi3EEvPfS0_S0__param_2
)
{
	.reg .pred 	%p<4>;
	.reg .b32 	%r<11>;
	.reg .b32 	%f<13>;
	.reg .b64 	%rd<13>;

	ld.param.u64 	%rd1, [_Z8test_mulILi3ELi4ELi3EEvPfS0_S0__param_0];
	ld.param.u64 	%rd2, [_Z8test_mulILi3ELi4ELi3EEvPfS0_S0__param_1];
	ld.param.u64 	%rd3, [_Z8test_mulILi3ELi4ELi3EEvPfS0_S0__param_2];
	mov.u32 	%r3, %ctaid.y;
	mov.u32 	%r4, %ntid.y;
	mov.u32 	%r5, %tid.y;
	mad.lo.s32 	%r1, %r3, %r4, %r5;
	mov.u32 	%r6, %ctaid.x;
	mov.u32 	%r7, %ntid.x;
	mov.u32 	%r8, %tid.x;
	mad.lo.s32 	%r2, %r6, %r7, %r8;
	setp.gt.u32 	%p1, %r1, 2;
	setp.gt.s32 	%p2, %r2, 2;
	or.pred  	%p3, %p1, %p2;
	@%p3 bra 	$L__BB0_2;
	cvta.to.global.u64 	%rd4, %rd3;
	cvta.to.global.u64 	%rd5, %rd1;
	cvta.to.global.u64 	%rd6, %rd2;
	shl.b32 	%r9, %r1, 2;
	mul.wide.u32 	%rd7, %r9, 4;
	add.s64 	%rd8, %rd5, %rd7;
	ld.global.f32 	%f1, [%rd8];
	mul.wide.s32 	%rd9, %r2, 4;
	add.s64 	%rd10, %rd6, %rd9;
	ld.global.f32 	%f2, [%rd10];
	fma.rn.f32 	%f3, %f1, %f2, 0f00000000;
	ld.global.f32 	%f4, [%rd8+4];
	ld.global.f32 	%f5, [%rd10+12];
	fma.rn.f32 	%f6, %f4, %f5, %f3;
	ld.global.f32 	%f7, [%rd8+8];
	ld.global.f32 	%f8, [%rd10+24];
	fma.rn.f32 	%f9, %f7, %f8, %f6;
	ld.global.f32 	%f10, [%rd8+12];
	ld.global.f32 	%f11, [%rd10+36];
	fma.rn.f32 	%f12, %f10, %f11, %f9;
	mad.lo.s32 	%r10, %r1, 3, %r2;
	mul.wide.s32 	%rd11, %r10, 4;
	add.s64 	%rd12, %rd4, %rd11;
	st.global.f32 	[%rd12], %f12;
$L__BB0_2:
	ret;

}


// ===== COMPILED SASS (sm_100) =====

	.target	sm_100

	.elftype	@"ET_EXEC"


//--------------------- .note.nv.tkinfo           --------------------------
	.section	.note.nv.tkinfo,"",@"SHT_NOTE"
	.sectionflags	@"SHF_NOTE_NV_TKINFO"
	.tkinfo
        /*0018*/ 	.word	0x00000002
        /*0030*/ 	.string	""
        /*0030*/ 	.string	"ptxas"
        /*0030*/ 	.string	"Cuda compilation tools, release 13.0, V13.0.88"
        /*0030*/ 	.string	"Build cuda_13.0.r13.0/compiler.36424714_0"
        /*0030*/ 	.string	"-arch sm_100 -m 64 "



//--------------------- .note.nv.cuinfo           --------------------------
	.section	.note.nv.cuinfo,"",@"SHT_NOTE"
	.sectionflags	@"SHF_NOTE_NV_CUINFO"
        /*0018*/ 	.short	0x0002
        /*001a*/ 	.short	0x0064
        /*001c*/ 	.short	0x0082
	.zero		2


//--------------------- .nv.info                  --------------------------
	.section	.nv.info,"",@"SHT_CUDA_INFO"
	.align	4


	//----- nvinfo : EIATTR_REGCOUNT
	.align		4
        /*0000*/ 	.byte	0x04, 0x2f
        /*0002*/ 	.short	(.L_1 - .L_0)
	.align		4
.L_0:
        /*0004*/ 	.word	index@(_Z8test_mulILi3ELi4ELi3EEvPfS0_S0_)
        /*0008*/ 	.word	0x00000014


	//----- nvinfo : EIATTR_FRAME_SIZE
	.align		4
.L_1:
        /*000c*/ 	.byte	0x04, 0x11
        /*000e*/ 	.short	(.L_3 - .L_2)
	.align		4
.L_2:
        /*0010*/ 	.word	index@(_Z8test_mulILi3ELi4ELi3EEvPfS0_S0_)
        /*0014*/ 	.word	0x00000000


	//----- nvinfo : EIATTR_MIN_STACK_SIZE
	.align		4
.L_3:
        /*0018*/ 	.byte	0x04, 0x12
        /*001a*/ 	.short	(.L_5 - .L_4)
	.align		4
.L_4:
        /*001c*/ 	.word	index@(_Z8test_mulILi3ELi4ELi3EEvPfS0_S0_)
        /*0020*/ 	.word	0x00000000
.L_5:


//--------------------- .nv.compat                --------------------------
	.section	.nv.compat,"",@"SHT_CUDA_COMPAT_INFO"
	.align	4
        /*0000*/ 	.byte	0x02, 0x09, 0x00, 0x00, 0x02, 0x02, 0x01, 0x00, 0x02, 0x05, 0x05, 0x00, 0x03, 0x07, 0x01, 0x01
        /*0010*/ 	.byte	0x02, 0x03, 0x00, 0x00, 0x02, 0x06, 0x01, 0x00, 0x04, 0x0b, 0x08, 0x00, 0x09, 0x00, 0x00, 0x00
        /*0020*/ 	.byte	0x00, 0x00, 0x00, 0x00


//--------------------- .nv.info._Z8test_mulILi3ELi4ELi3EEvPfS0_S0_ --------------------------
	.section	.nv.info._Z8test_mulILi3ELi4ELi3EEvPfS0_S0_,"",@"SHT_CUDA_INFO"
	.sectionflags	@""
	.align	4


	//----- nvinfo : EIATTR_CUDA_API_VERSION
	.align		4
        /*0000*/ 	.byte	0x04, 0x37
        /*0002*/ 	.short	(.L_7 - .L_6)
.L_6:
        /*0004*/ 	.word	0x00000082


	//----- nvinfo : EIATTR_KPARAM_INFO
	.align		4
.L_7:
        /*0008*/ 	.byte	0x04, 0x17
        /*000a*/ 	.short	(.L_9 - .L_8)
.L_8:
        /*000c*/ 	.word	0x00000000
        /*0010*/ 	.short	0x0002
        /*0012*/ 	.short	0x0010
        /*0014*/ 	.byte	0x00, 0xf5, 0x21, 0x00


	//----- nvinfo : EIATTR_KPARAM_INFO
	.align		4
.L_9:
        /*0018*/ 	.byte	0x04, 0x17
        /*001a*/ 	.short	(.L_11 - .L_10)
.L_10:
        /*001c*/ 	.word	0x00000000
        /*0020*/ 	.short	0x0001
        /*0022*/ 	.short	0x0008
        /*0024*/ 	.byte	0x00, 0xf5, 0x21, 0x00


	//----- nvinfo : EIATTR_KPARAM_INFO
	.align		4
.L_11:
        /*0028*/ 	.byte	0x04, 0x17
        /*002a*/ 	.short	(.L_13 - .L_12)
.L_12:
        /*002c*/ 	.word	0x00000000
        /*0030*/ 	.short	0x0000
        /*0032*/ 	.short	0x0000
        /*0034*/ 	.byte	0x00, 0xf5, 0x21, 0x00


	//----- nvinfo : EIATTR_SPARSE_MMA_MASK
	.align		4
.L_13:
        /*0038*/ 	.byte	0x03, 0x50
        /*003a*/ 	.short	0x0000


	//----- nvinfo : EIATTR_MAXREG_COUNT
	.align		4
        /*003c*/ 	.byte	0x03, 0x1b
        /*003e*/ 	.short	0x00ff


	//----- nvinfo : EIATTR_MERCURY_ISA_VERSION
	.align		4
        /*0040*/ 	.byte	0x03, 0x5f
        /*0042*/ 	.short	0x0101


	//----- nvinfo : EIATTR_VRC_CTA_INIT_COUNT
	.align		4
        /*0044*/ 	.byte	0x02, 0x4a
	.zero		1
	.zero		1


	//----- nvinfo : EIATTR_EXIT_INSTR_OFFSETS
	.align		4
        /*0048*/ 	.byte	0x04, 0x1c
        /*004a*/ 	.short	(.L_15 - .L_14)


	//   ....[0]....
.L_14:
        /*004c*/ 	.word	0x000000b0


	//   ....[1]....
        /*0050*/ 	.word	0x00000220


	//----- nvinfo : EIATTR_CBANK_PARAM_SIZE
	.align		4
.L_15:
        /*0054*/ 	.byte	0x03, 0x19
        /*0056*/ 	.short	0x0018


	//----- nvinfo : EIATTR_PARAM_CBANK
	.align		4
        /*0058*/ 	.byte	0x04, 0x0a
        /*005a*/ 	.short	(.L_17 - .L_16)
	.align		4
.L_16:
        /*005c*/ 	.word	index@(.nv.constant0._Z8test_mulILi3ELi4ELi3EEvPfS0_S0_)
        /*0060*/ 	.short	0x0380
        /*0062*/ 	.short	0x0018


	//----- nvinfo : EIATTR_SW_WAR
	.align		4
.L_17:
        /*0064*/ 	.byte	0x04, 0x36
        /*0066*/ 	.short	(.L_19 - .L_18)
.L_18:
        /*0068*/ 	.word	0x00000008
.L_19:


//--------------------- .nv.callgraph             --------------------------
	.section	.nv.callgraph,"",@"SHT_CUDA_CALLGRAPH"
	.align	4
	.sectionentsize	8
	.align		4
        /*0000*/ 	.word	0x00000000
	.align		4
        /*0004*/ 	.word	0xffffffff
	.align		4
        /*0008*/ 	.word	0x00000000
	.align		4
        /*000c*/ 	.word	0xfffffffe
	.align		4
        /*0010*/ 	.word	0x00000000
	.align		4
        /*0014*/ 	.word	0xfffffffd
	.align		4
        /*0018*/ 	.word	0x00000000
	.align		4
        /*001c*/ 	.word	0xfffffffc


//--------------------- .text._Z8test_mulILi3ELi4ELi3EEvPfS0_S0_ --------------------------
	.section	.text._Z8test_mulILi3ELi4ELi3EEvPfS0_S0_,"ax",@progbits
	.align	128
        .global         _Z8test_mulILi3ELi4ELi3EEvPfS0_S0_
        .type           _Z8test_mulILi3ELi4ELi3EEvPfS0_S0_,@function
        .size           _Z8test_mulILi3ELi4ELi3EEvPfS0_S0_,(.L_x_1 - _Z8test_mulILi3ELi4ELi3EEvPfS0_S0_)
        .other          _Z8test_mulILi3ELi4ELi3EEvPfS0_S0_,@"STO_CUDA_ENTRY STV_DEFAULT"
_Z8test_mulILi3ELi4ELi3EEvPfS0_S0_:
.text._Z8test_mulILi3ELi4ELi3EEvPfS0_S0_:
[----:B------:R-:W-:Y:S01]  /*0000*/  LDC R1, c[0x0][0x37c] ;  /* 0x0000df00ff017b82 */ /* 0x000fe20000000800 */
[----:B------:R-:W0:Y:S07]  /*0010*/  S2R R0, SR_TID.X ;  /* 0x0000000000007919 */ /* 0x000e2e0000002100 */
[----:B------:R-:W1:Y:S01]  /*0020*/  LDC R8, c[0x0][0x364] ;  /* 0x0000d900ff087b82 */ /* 0x000e620000000800 */
[----:B------:R-:W1:Y:S07]  /*0030*/  S2R R3, SR_TID.Y ;  /* 0x0000000000037919 */ /* 0x000e6e0000002200 */
[----:B------:R-:W0:Y:S08]  /*0040*/  S2UR UR5, SR_CTAID.X ;  /* 0x00000000000579c3 */ /* 0x000e300000002500 */
[----:B------:R-:W0:Y:S08]  /*0050*/  LDC R9, c[0x0][0x360] ;  /* 0x0000d800ff097b82 */ /* 0x000e300000000800 */
[----:B------:R-:W1:Y:S01]  /*0060*/  S2UR UR4, SR_CTAID.Y ;  /* 0x00000000000479c3 */ /* 0x000e620000002600 */
[----:B0-----:R-:W-:-:S05]  /*0070*/  IMAD R9, R9, UR5, R0 ;  /* 0x0000000509097c24 */ /* 0x001fca000f8e0200 */
[----:B------:R-:W-:Y:S01]  /*0080*/  ISETP.GT.AND P0, PT, R9, 0x2, PT ;  /* 0x000000020900780c */ /* 0x000fe20003f04270 */
[----:B-1----:R-:W-:-:S05]  /*0090*/  IMAD R8, R8, UR4, R3 ;  /* 0x0000000408087c24 */ /* 0x002fca000f8e0203 */
[----:B------:R-:W-:-:S13]  /*00a0*/  ISETP.GT.U32.OR P0, PT, R8, 0x2, P0 ;  /* 0x000000020800780c */ /* 0x000fda0000704470 */
[----:B------:R-:W-:Y:S05]  /*00b0*/  @P0 EXIT ;  /* 0x000000000000094d */ /* 0x000fea0003800000 */
[----:B------:R-:W0:Y:S01]  /*00c0*/  LDC.64 R4, c[0x0][0x380] ;  /* 0x0000e000ff047b82 */ /* 0x000e220000000a00 */
[----:B------:R-:W1:Y:S01]  /*00d0*/  LDCU.64 UR4, c[0x0][0x358] ;  /* 0x00006b00ff0477ac */ /* 0x000e620008000a00 */
[----:B------:R-:W-:-:S06]  /*00e0*/  SHF.L.U32 R3, R8, 0x2, RZ ;  /* 0x0000000208037819 */ /* 0x000fcc00000006ff */
[----:B------:R-:W2:Y:S01]  /*00f0*/  LDC.64 R6, c[0x0][0x388] ;  /* 0x0000e200ff067b82 */ /* 0x000ea20000000a00 */
[----:B0-----:R-:W-:-:S07]  /*0100*/  IMAD.WIDE.U32 R4, R3, 0x4, R4 ;  /* 0x0000000403047825 */ /* 0x001fce00078e0004 */
[----:B------:R-:W0:Y:S01]  /*0110*/  LDC.64 R2, c[0x0][0x390] ;  /* 0x0000e400ff027b82 */ /* 0x000e220000000a00 */
[----:B-1----:R-:W3:Y:S01]  /*0120*/  LDG.E R0, desc[UR4][R4.64] ;  /* 0x0000000404007981 */ /* 0x002ee2000c1e1900 */
[----:B--2---:R-:W-:-:S03]  /*0130*/  IMAD.WIDE R6, R9, 0x4, R6 ;  /* 0x0000000409067825 */ /* 0x004fc600078e0206 */
[----:B------:R-:W2:Y:S04]  /*0140*/  LDG.E R13, desc[UR4][R4.64+0x4] ;  /* 0x00000404040d7981 */ /* 0x000ea8000c1e1900 */
[----:B------:R-:W3:Y:S04]  /*0150*/  LDG.E R11, desc[UR4][R6.64] ;  /* 0x00000004060b7981 */ /* 0x000ee8000c1e1900 */
[----:B------:R-:W2:Y:S04]  /*0160*/  LDG.E R10, desc[UR4][R6.64+0xc] ;  /* 0x00000c04060a7981 */ /* 0x000ea8000c1e1900 */
[----:B------:R-:W4:Y:S04]  /*0170*/  LDG.E R15, desc[UR4][R4.64+0x8] ;  /* 0x00000804040f7981 */ /* 0x000f28000c1e1900 */
[----:B------:R-:W4:Y:S04]  /*0180*/  LDG.E R12, desc[UR4][R6.64+0x18] ;  /* 0x00001804060c7981 */ /* 0x000f28000c1e1900 */
[----:B------:R-:W5:Y:S04]  /*0190*/  LDG.E R17, desc[UR4][R4.64+0xc] ;  /* 0x00000c0404117981 */ /* 0x000f68000c1e1900 */
[----:B------:R-:W5:Y:S01]  /*01a0*/  LDG.E R14, desc[UR4][R6.64+0x24] ;  /* 0x00002404060e7981 */ /* 0x000f62000c1e1900 */
[----:B------:R-:W-:-:S04]  /*01b0*/  IMAD R9, R8, 0x3, R9 ;  /* 0x0000000308097824 */ /* 0x000fc800078e0209 */
[----:B0-----:R-:W-:-:S04]  /*01c0*/  IMAD.WIDE R2, R9, 0x4, R2 ;  /* 0x0000000409027825 */ /* 0x001fc800078e0202 */
[----:B---3--:R-:W-:-:S04]  /*01d0*/  FFMA R0, R0, R11, RZ ;  /* 0x0000000b00007223 */ /* 0x008fc800000000ff */
[----:B--2---:R-:W-:-:S04]  /*01e0*/  FFMA R0, R13, R10, R0 ;  /* 0x0000000a0d007223 */ /* 0x004fc80000000000 */
[----:B----4-:R-:W-:-:S04]  /*01f0*/  FFMA R0, R15, R12, R0 ;  /* 0x0000000c0f007223 */ /* 0x010fc80000000000 */
[----:B-----5:R-:W-:-:S05]  /*0200*/  FFMA R17, R17, R14, R0 ;  /* 0x0000000e11117223 */ /* 0x020fca0000000000 */
[----:B------:R-:W-:Y:S01]  /*0210*/  STG.E desc[UR4][R2.64], R17 ;  /* 0x0000001102007986 */ /* 0x000fe2000c101904 */
[----:B------:R-:W-:Y:S05]  /*0220*/  EXIT ;  /* 0x000000000000794d */ /* 0x000fea0003800000 */
.L_x_0:
[----:B------:R-:W-:-:S00]  /*0230*/  BRA `(.L_x_0) ;  /* 0xfffffffc00fc7947 */ /* 0x000fc0000383ffff */
[----:B------:R-:W-:-:S00]  /*0240*/  NOP ;  /* 0x0000000000007918 */ /* 0x000fc00000000000 */
        /* <DEDUP_REMOVED lines=11> */
.L_x_1:


//--------------------- .nv.shared.reserved.0     --------------------------
	.section	.nv.shared.reserved.0,"aw",@nobits
	.weak		__nv_reservedSMEM_offset_0_alias
	.size		__nv_reservedSMEM_offset_0_alias, 0, 64
	.other		__nv_reservedSMEM_offset_0_alias,@"STO_CUDA_RESERVED_SHARED STV_DEFAULT"
__nv_reservedSMEM_offset_0_alias:
	.zero		0
	.zero		64


//--------------------- .nv.constant0._Z8test_mulILi3ELi4ELi3EEvPfS0_S0_ --------------------------
	.section	.nv.constant0._Z8test_mulILi3ELi4ELi3EEvPfS0_S0_,"a",@progbits
	.sectionflags	@""
	.align	4
.nv.constant0._Z8test_mulILi3ELi4ELi3EEvPfS0_S0_:
	.zero		920


//--------------------- SYMBOLS --------------------------

	.type		.nv.reservedSmem.offset0,@object
	.size		.nv.reservedSmem.offset0,0x4
